//
// Generated by NVIDIA NVVM Compiler
//
// Compiler Build ID: CL-36424714
// Cuda compilation tools, release 13.0, V13.0.88
// Based on NVVM 20.0.0
//

.version 9.0
.target sm_100
.address_size 64

	// .globl	_Z8cuda_dotiPdS_S_
.extern .shared .align 16 .b8 localDot[];

.visible .entry _Z8cuda_dotiPdS_S_(
	.param .u32 _Z8cuda_dotiPdS_S__param_0,
	.param .u64 .ptr .align 1 _Z8cuda_dotiPdS_S__param_1,
	.param .u64 .ptr .align 1 _Z8cuda_dotiPdS_S__param_2,
	.param .u64 .ptr .align 1 _Z8cuda_dotiPdS_S__param_3
)
{
	.reg .pred 	%p<7>;
	.reg .b32 	%r<19>;
	.reg .b64 	%rd<12>;
	.reg .b64 	%fd<14>;

	ld.param.u32 	%r11, [_Z8cuda_dotiPdS_S__param_0];
	ld.param.u64 	%rd3, [_Z8cuda_dotiPdS_S__param_1];
	ld.param.u64 	%rd4, [_Z8cuda_dotiPdS_S__param_2];
	ld.param.u64 	%rd5, [_Z8cuda_dotiPdS_S__param_3];
	mov.u32 	%r1, %tid.x;
	mov.u32 	%r2, %ctaid.x;
	mov.u32 	%r18, %ntid.x;
	mad.lo.s32 	%r17, %r2, %r18, %r1;
	setp.ge.s32 	%p1, %r17, %r11;
	mov.f64 	%fd13, 0d0000000000000000;
	@%p1 bra 	$L__BB0_3;
	mov.u32 	%r12, %nctaid.x;
	mul.lo.s32 	%r5, %r18, %r12;
	cvta.to.global.u64 	%rd1, %rd3;
	cvta.to.global.u64 	%rd2, %rd4;
	mov.f64 	%fd13, 0d0000000000000000;
$L__BB0_2:
	mul.wide.s32 	%rd6, %r17, 8;
	add.s64 	%rd7, %rd1, %rd6;
	ld.global.f64 	%fd6, [%rd7];
	add.s64 	%rd8, %rd2, %rd6;
	ld.global.f64 	%fd7, [%rd8];
	fma.rn.f64 	%fd13, %fd6, %fd7, %fd13;
	add.s32 	%r17, %r17, %r5;
	setp.lt.s32 	%p2, %r17, %r11;
	@%p2 bra 	$L__BB0_2;
$L__BB0_3:
	shl.b32 	%r13, %r1, 3;
	mov.u32 	%r14, localDot;
	add.s32 	%r8, %r14, %r13;
	st.shared.f64 	[%r8], %fd13;
	bar.sync 	0;
	setp.lt.u32 	%p3, %r18, 2;
	@%p3 bra 	$L__BB0_7;
$L__BB0_4:
	shr.u32 	%r10, %r18, 1;
	setp.ge.u32 	%p4, %r1, %r10;
	@%p4 bra 	$L__BB0_6;
	shl.b32 	%r15, %r10, 3;
	add.s32 	%r16, %r8, %r15;
	ld.shared.f64 	%fd8, [%r16];
	ld.shared.f64 	%fd9, [%r8];
	add.f64 	%fd10, %fd8, %fd9;
	st.shared.f64 	[%r8], %fd10;
$L__BB0_6:
	bar.sync 	0;
	setp.gt.u32 	%p5, %r18, 3;
	mov.u32 	%r18, %r10;
	@%p5 bra 	$L__BB0_4;
$L__BB0_7:
	setp.ne.s32 	%p6, %r1, 0;
	@%p6 bra 	$L__BB0_9;
	ld.shared.f64 	%fd11, [localDot];
	cvta.to.global.u64 	%rd9, %rd5;
	mul.wide.u32 	%rd10, %r2, 8;
	add.s64 	%rd11, %rd9, %rd10;
	st.global.f64 	[%rd11], %fd11;
$L__BB0_9:
	ret;

}


// ===== COMPILED SASS (sm_100) =====

	.target	sm_100

	.elftype	@"ET_EXEC"


//--------------------- .note.nv.tkinfo           --------------------------
	.section	.note.nv.tkinfo,"",@"SHT_NOTE"
	.sectionflags	@"SHF_NOTE_NV_TKINFO"
	.tkinfo
        /*0018*/ 	.word	0x00000002
        /*0030*/ 	.string	""
        /*0030*/ 	.string	"ptxas"
        /*0030*/ 	.string	"Cuda compilation tools, release 13.0, V13.0.88"
        /*0030*/ 	.string	"Build cuda_13.0.r13.0/compiler.36424714_0"
        /*0030*/ 	.string	"-arch sm_100 -m 64 "



//--------------------- .note.nv.cuinfo           --------------------------
	.section	.note.nv.cuinfo,"",@"SHT_NOTE"
	.sectionflags	@"SHF_NOTE_NV_CUINFO"
        /*0018*/ 	.short	0x0002
        /*001a*/ 	.short	0x0064
        /*001c*/ 	.short	0x0082
	.zero		2


//--------------------- .nv.info                  --------------------------
	.section	.nv.info,"",@"SHT_CUDA_INFO"
	.align	4


	//----- nvinfo : EIATTR_REGCOUNT
	.align		4
        /*0000*/ 	.byte	0x04, 0x2f
        /*0002*/ 	.short	(.L_1 - .L_0)
	.align		4
.L_0:
        /*0004*/ 	.word	index@(_Z8cuda_dotiPdS_S_)
        /*0008*/ 	.word	0x00000012


	//----- nvinfo : EIATTR_FRAME_SIZE
	.align		4
.L_1:
        /*000c*/ 	.byte	0x04, 0x11
        /*000e*/ 	.short	(.L_3 - .L_2)
	.align		4
.L_2:
        /*0010*/ 	.word	index@(_Z8cuda_dotiPdS_S_)
        /*0014*/ 	.word	0x00000000


	//----- nvinfo : EIATTR_MIN_STACK_SIZE
	.align		4
.L_3:
        /*0018*/ 	.byte	0x04, 0x12
        /*001a*/ 	.short	(.L_5 - .L_4)
	.align		4
.L_4:
        /*001c*/ 	.word	index@(_Z8cuda_dotiPdS_S_)
        /*0020*/ 	.word	0x00000000
.L_5:


//--------------------- .nv.compat                --------------------------
	.section	.nv.compat,"",@"SHT_CUDA_COMPAT_INFO"
	.align	4
        /*0000*/ 	.byte	0x02, 0x09, 0x00, 0x00, 0x02, 0x02, 0x01, 0x00, 0x02, 0x05, 0x05, 0x00, 0x03, 0x07, 0x01, 0x01
        /*0010*/ 	.byte	0x02, 0x03, 0x00, 0x00, 0x02, 0x06, 0x01, 0x00, 0x04, 0x0b, 0x08, 0x00, 0x01, 0x00, 0x00, 0x00
        /*0020*/ 	.byte	0x00, 0x00, 0x00, 0x00


//--------------------- .nv.info._Z8cuda_dotiPdS_S_ --------------------------
	.section	.nv.info._Z8cuda_dotiPdS_S_,"",@"SHT_CUDA_INFO"
	.sectionflags	@""
	.align	4


	//----- nvinfo : EIATTR_CUDA_API_VERSION
	.align		4
        /*0000*/ 	.byte	0x04, 0x37
        /*0002*/ 	.short	(.L_7 - .L_6)
.L_6:
        /*0004*/ 	.word	0x00000082


	//----- nvinfo : EIATTR_KPARAM_INFO
	.align		4
.L_7:
        /*0008*/ 	.byte	0x04, 0x17
        /*000a*/ 	.short	(.L_9 - .L_8)
.L_8:
        /*000c*/ 	.word	0x00000000
        /*0010*/ 	.short	0x0003
        /*0012*/ 	.short	0x0018
        /*0014*/ 	.byte	0x00, 0xf5, 0x21, 0x00


	//----- nvinfo : EIATTR_KPARAM_INFO
	.align		4
.L_9:
        /*0018*/ 	.byte	0x04, 0x17
        /*001a*/ 	.short	(.L_11 - .L_10)
.L_10:
        /*001c*/ 	.word	0x00000000
        /*0020*/ 	.short	0x0002
        /*0022*/ 	.short	0x0010
        /*0024*/ 	.byte	0x00, 0xf5, 0x21, 0x00


	//----- nvinfo : EIATTR_KPARAM_INFO
	.align		4
.L_11:
        /*0028*/ 	.byte	0x04, 0x17
        /*002a*/ 	.short	(.L_13 - .L_12)
.L_12:
        /*002c*/ 	.word	0x00000000
        /*0030*/ 	.short	0x0001
        /*0032*/ 	.short	0x0008
        /*0034*/ 	.byte	0x00, 0xf5, 0x21, 0x00


	//----- nvinfo : EIATTR_KPARAM_INFO
	.align		4
.L_13:
        /*0038*/ 	.byte	0x04, 0x17
        /*003a*/ 	.short	(.L_15 - .L_14)
.L_14:
        /*003c*/ 	.word	0x00000000
        /*0040*/ 	.short	0x0000
        /*0042*/ 	.short	0x0000
        /*0044*/ 	.byte	0x00, 0xf0, 0x11, 0x00


	//----- nvinfo : EIATTR_SPARSE_MMA_MASK
	.align		4
.L_15:
        /*0048*/ 	.byte	0x03, 0x50
        /*004a*/ 	.short	0x0000


	//----- nvinfo : EIATTR_MAXREG_COUNT
	.align		4
        /*004c*/ 	.byte	0x03, 0x1b
        /*004e*/ 	.short	0x00ff


	//----- nvinfo : EIATTR_NUM_BARRIERS
	.align		4
        /*0050*/ 	.byte	0x02, 0x4c
        /*0052*/ 	.byte	0x01
	.zero		1


	//----- nvinfo : EIATTR_MERCURY_ISA_VERSION
	.align		4
        /*0054*/ 	.byte	0x03, 0x5f
        /*0056*/ 	.short	0x0101


	//----- nvinfo : EIATTR_VRC_CTA_INIT_COUNT
	.align		4
        /*0058*/ 	.byte	0x02, 0x4a
	.zero		1
	.zero		1


	//----- nvinfo : EIATTR_EXIT_INSTR_OFFSETS
	.align		4
        /*005c*/ 	.byte	0x04, 0x1c
        /*005e*/ 	.short	(.L_17 - .L_16)


	//   ....[0]....
.L_16:
        /*0060*/ 	.word	0x000002f0


	//   ....[1]....
        /*0064*/ 	.word	0x00000370


	//----- nvinfo : EIATTR_CRS_STACK_SIZE
	.align		4
.L_17:
        /*0068*/ 	.byte	0x04, 0x1e
        /*006a*/ 	.short	(.L_19 - .L_18)
.L_18:
        /*006c*/ 	.word	0x00000000


	//----- nvinfo : EIATTR_CBANK_PARAM_SIZE
	.align		4
.L_19:
        /*0070*/ 	.byte	0x03, 0x19
        /*0072*/ 	.short	0x0020


	//----- nvinfo : EIATTR_PARAM_CBANK
	.align		4
        /*0074*/ 	.byte	0x04, 0x0a
        /*0076*/ 	.short	(.L_21 - .L_20)
	.align		4
.L_20:
        /*0078*/ 	.word	index@(.nv.constant0._Z8cuda_dotiPdS_S_)
        /*007c*/ 	.short	0x0380
        /*007e*/ 	.short	0x0020


	//----- nvinfo : EIATTR_SW_WAR
	.align		4
.L_21:
        /*0080*/ 	.byte	0x04, 0x36
        /*0082*/ 	.short	(.L_23 - .L_22)
.L_22:
        /*0084*/ 	.word	0x00000008
.L_23:


//--------------------- .nv.callgraph             --------------------------
	.section	.nv.callgraph,"",@"SHT_CUDA_CALLGRAPH"
	.align	4
	.sectionentsize	8
	.align		4
        /*0000*/ 	.word	0x00000000
	.align		4
        /*0004*/ 	.word	0xffffffff
	.align		4
        /*0008*/ 	.word	0x00000000
	.align		4
        /*000c*/ 	.word	0xfffffffe
	.align		4
        /*0010*/ 	.word	0x00000000
	.align		4
        /*0014*/ 	.word	0xfffffffd
	.align		4
        /*0018*/ 	.word	0x00000000
	.align		4
        /*001c*/ 	.word	0xfffffffc


//--------------------- .text._Z8cuda_dotiPdS_S_  --------------------------
	.section	.text._Z8cuda_dotiPdS_S_,"ax",@progbits
	.align	128
        .global         _Z8cuda_dotiPdS_S_
        .type           _Z8cuda_dotiPdS_S_,@function
        .size           _Z8cuda_dotiPdS_S_,(.L_x_6 - _Z8cuda_dotiPdS_S_)
        .other          _Z8cuda_dotiPdS_S_,@"STO_CUDA_ENTRY STV_DEFAULT"
_Z8cuda_dotiPdS_S_:
.text._Z8cuda_dotiPdS_S_:
[----:B------:R-:W-:Y:S01]  /*0000*/  LDC R1, c[0x0][0x37c] ;  /* 0x0000df00ff017b82 */ /* 0x000fe20000000800 */
[----:B------:R-:W0:Y:S01]  /*0010*/  S2R R15, SR_TID.X ;  /* 0x00000000000f7919 */ /* 0x000e220000002100 */
[----:B------:R-:W1:Y:S01]  /*0020*/  LDCU UR4, c[0x0][0x360] ;  /* 0x00006c00ff0477ac */ /* 0x000e620008000800 */
[----:B------:R-:W-:Y:S01]  /*0030*/  BSSY.RECONVERGENT B0, `(.L_x_0) ;  /* 0x0000017000007945 */ /* 0x000fe20003800200 */
[----:B------:R-:W-:Y:S01]  /*0040*/  CS2R R2, SRZ ;  /* 0x0000000000027805 */ /* 0x000fe2000001ff00 */
[----:B------:R-:W0:Y:S01]  /*0050*/  S2R R0, SR_CTAID.X ;  /* 0x0000000000007919 */ /* 0x000e220000002500 */
[----:B------:R-:W2:Y:S01]  /*0060*/  LDCU UR5, c[0x0][0x380] ;  /* 0x00007000ff0577ac */ /* 0x000ea20008000800 */
[----:B------:R-:W3:Y:S01]  /*0070*/  LDCU.64 UR6, c[0x0][0x358] ;  /* 0x00006b00ff0677ac */ /* 0x000ee20008000a00 */
[----:B-1----:R-:W-:Y:S02]  /*0080*/  IMAD.U32 R12, RZ, RZ, UR4 ;  /* 0x00000004ff0c7e24 */ /* 0x002fe4000f8e00ff */
[----:B0-----:R-:W-:-:S05]  /*0090*/  IMAD R4, R0, UR4, R15 ;  /* 0x0000000400047c24 */ /* 0x001fca000f8e020f */
[----:B--2---:R-:W-:-:S13]  /*00a0*/  ISETP.GE.AND P0, PT, R4, UR5, PT ;  /* 0x0000000504007c0c */ /* 0x004fda000bf06270 */
[----:B---3--:R-:W-:Y:S05]  /*00b0*/  @P0 BRA `(.L_x_1) ;  /* 0x0000000000380947 */ /* 0x008fea0003800000 */
[----:B------:R-:W0:Y:S01]  /*00c0*/  LDC.64 R8, c[0x0][0x388] ;  /* 0x0000e200ff087b82 */ /* 0x000e220000000a00 */
[----:B------:R-:W1:Y:S01]  /*00d0*/  LDCU UR4, c[0x0][0x370] ;  /* 0x00006e00ff0477ac */ /* 0x000e620008000800 */
[----:B------:R-:W-:Y:S01]  /*00e0*/  IMAD.MOV.U32 R13, RZ, RZ, R4 ;  /* 0x000000ffff0d7224 */ /* 0x000fe200078e0004 */
[----:B------:R-:W-:-:S05]  /*00f0*/  CS2R R2, SRZ ;  /* 0x0000000000027805 */ /* 0x000fca000001ff00 */
[----:B------:R-:W2:Y:S01]  /*0100*/  LDC.64 R10, c[0x0][0x390] ;  /* 0x0000e400ff0a7b82 */ /* 0x000ea20000000a00 */
[----:B-1----:R-:W-:-:S07]  /*0110*/  IMAD R14, R12, UR4, RZ ;  /* 0x000000040c0e7c24 */ /* 0x002fce000f8e02ff */
.L_x_2:
[----:B0-----:R-:W-:-:S04]  /*0120*/  IMAD.WIDE R4, R13, 0x8, R8 ;  /* 0x000000080d047825 */ /* 0x001fc800078e0208 */
[----:B--2---:R-:W-:Y:S02]  /*0130*/  IMAD.WIDE R6, R13, 0x8, R10 ;  /* 0x000000080d067825 */ /* 0x004fe400078e020a */
[----:B------:R-:W2:Y:S04]  /*0140*/  LDG.E.64 R4, desc[UR6][R4.64] ;  /* 0x0000000604047981 */ /* 0x000ea8000c1e1b00 */
[----:B------:R-:W2:Y:S01]  /*0150*/  LDG.E.64 R6, desc[UR6][R6.64] ;  /* 0x0000000606067981 */ /* 0x000ea2000c1e1b00 */
[----:B------:R-:W-:-:S05]  /*0160*/  IMAD.IADD R13, R14, 0x1, R13 ;  /* 0x000000010e0d7824 */ /* 0x000fca00078e020d */
[----:B------:R-:W-:Y:S01]  /*0170*/  ISETP.GE.AND P0, PT, R13, UR5, PT ;  /* 0x000000050d007c0c */ /* 0x000fe2000bf06270 */
[----:B--2---:R-:W-:-:S12]  /*0180*/  DFMA R2, R4, R6, R2 ;  /* 0x000000060402722b */ /* 0x004fd80000000002 */
[----:B------:R-:W-:Y:S05]  /*0190*/  @!P0 BRA `(.L_x_2) ;  /* 0xfffffffc00e08947 */ /* 0x000fea000383ffff */
.L_x_1:
[----:B------:R-:W-:Y:S05]  /*01a0*/  BSYNC.RECONVERGENT B0 ;  /* 0x0000000000007941 */ /* 0x000fea0003800200 */
.L_x_0:
[----:B------:R-:W0:Y:S01]  /*01b0*/  S2UR UR5, SR_CgaCtaId ;  /* 0x00000000000579c3 */ /* 0x000e220000008800 */
[----:B------:R-:W-:Y:S01]  /*01c0*/  UMOV UR4, 0x400 ;  /* 0x0000040000047882 */ /* 0x000fe20000000000 */
[----:B------:R-:W-:Y:S02]  /*01d0*/  ISETP.GE.U32.AND P1, PT, R12, 0x2, PT ;  /* 0x000000020c00780c */ /* 0x000fe40003f26070 */
[----:B------:R-:W-:Y:S01]  /*01e0*/  ISETP.NE.AND P0, PT, R15, RZ, PT ;  /* 0x000000ff0f00720c */ /* 0x000fe20003f05270 */
[----:B0-----:R-:W-:-:S06]  /*01f0*/  ULEA UR4, UR5, UR4, 0x18 ;  /* 0x0000000405047291 */ /* 0x001fcc000f8ec0ff */
[----:B------:R-:W-:-:S05]  /*0200*/  LEA R7, R15, UR4, 0x3 ;  /* 0x000000040f077c11 */ /* 0x000fca000f8e18ff */
[----:B------:R0:W-:Y:S01]  /*0210*/  STS.64 [R7], R2 ;  /* 0x0000000207007388 */ /* 0x0001e20000000a00 */
[----:B------:R-:W-:Y:S06]  /*0220*/  BAR.SYNC.DEFER_BLOCKING 0x0 ;  /* 0x0000000000007b1d */ /* 0x000fec0000010000 */
[----:B------:R-:W-:Y:S05]  /*0230*/  @!P1 BRA `(.L_x_3) ;  /* 0x00000000002c9947 */ /* 0x000fea0003800000 */
.L_x_4:
[----:B------:R-:W-:-:S04]  /*0240*/  SHF.R.U32.HI R8, RZ, 0x1, R12 ;  /* 0x00000001ff087819 */ /* 0x000fc8000001160c */
[----:B------:R-:W-:-:S13]  /*0250*/  ISETP.GE.U32.AND P1, PT, R15, R8, PT ;  /* 0x000000080f00720c */ /* 0x000fda0003f26070 */
[----:B------:R-:W-:Y:S01]  /*0260*/  @!P1 IMAD R6, R8, 0x8, R7 ;  /* 0x0000000808069824 */ /* 0x000fe200078e0207 */
[----:B------:R-:W-:Y:S04]  /*0270*/  @!P1 LDS.64 R4, [R7] ;  /* 0x0000000007049984 */ /* 0x000fe80000000a00 */
[----:B0-----:R-:W0:Y:S02]  /*0280*/  @!P1 LDS.64 R2, [R6] ;  /* 0x0000000006029984 */ /* 0x001e240000000a00 */
[----:B0-----:R-:W-:-:S07]  /*0290*/  @!P1 DADD R2, R2, R4 ;  /* 0x0000000002029229 */ /* 0x001fce0000000004 */
[----:B------:R1:W-:Y:S01]  /*02a0*/  @!P1 STS.64 [R7], R2 ;  /* 0x0000000207009388 */ /* 0x0003e20000000a00 */
[----:B------:R-:W-:Y:S01]  /*02b0*/  BAR.SYNC.DEFER_BLOCKING 0x0 ;  /* 0x0000000000007b1d */ /* 0x000fe20000010000 */
[----:B------:R-:W-:Y:S01]  /*02c0*/  ISETP.GT.U32.AND P1, PT, R12, 0x3, PT ;  /* 0x000000030c00780c */ /* 0x000fe20003f24070 */
[----:B------:R-:W-:-:S12]  /*02d0*/  IMAD.MOV.U32 R12, RZ, RZ, R8 ;  /* 0x000000ffff0c7224 */ /* 0x000fd800078e0008 */
[----:B-1----:R-:W-:Y:S05]  /*02e0*/  @P1 BRA `(.L_x_4) ;  /* 0xfffffffc00d41947 */ /* 0x002fea000383ffff */
.L_x_3:
[----:B------:R-:W-:Y:S05]  /*02f0*/  @P0 EXIT ;  /* 0x000000000000094d */ /* 0x000fea0003800000 */
[----:B------:R-:W1:Y:S01]  /*0300*/  S2UR UR5, SR_CgaCtaId ;  /* 0x00000000000579c3 */ /* 0x000e620000008800 */
[----:B------:R-:W-:-:S07]  /*0310*/  UMOV UR4, 0x400 ;  /* 0x0000040000047882 */ /* 0x000fce0000000000 */
[----:B------:R-:W2:Y:S01]  /*0320*/  LDC.64 R4, c[0x0][0x398] ;  /* 0x0000e600ff047b82 */ /* 0x000ea20000000a00 */
[----:B-1----:R-:W-:Y:S01]  /*0330*/  ULEA UR4, UR5, UR4, 0x18 ;  /* 0x0000000405047291 */ /* 0x002fe2000f8ec0ff */
[----:B--2---:R-:W-:-:S08]  /*0340*/  IMAD.WIDE.U32 R4, R0, 0x8, R4 ;  /* 0x0000000800047825 */ /* 0x004fd000078e0004 */
[----:B0-----:R-:W0:Y:S04]  /*0350*/  LDS.64 R2, [UR4] ;  /* 0x00000004ff027984 */ /* 0x001e280008000a00 */
[----:B0-----:R-:W-:Y:S01]  /*0360*/  STG.E.64 desc[UR6][R4.64], R2 ;  /* 0x0000000204007986 */ /* 0x001fe2000c101b06 */
[----:B------:R-:W-:Y:S05]  /*0370*/  EXIT ;  /* 0x000000000000794d */ /* 0x000fea0003800000 */
.L_x_5:
[----:B------:R-:W-:-:S00]  /*0380*/  BRA `(.L_x_5) ;  /* 0xfffffffc00fc7947 */ /* 0x000fc0000383ffff */
[----:B------:R-:W-:-:S00]  /*0390*/  NOP ;  /* 0x0000000000007918 */ /* 0x000fc00000000000 */
        /* <DEDUP_REMOVED lines=14> */
.L_x_6:


//--------------------- .nv.shared._Z8cuda_dotiPdS_S_ --------------------------
	.section	.nv.shared._Z8cuda_dotiPdS_S_,"aw",@nobits
	.sectionflags	@""
	.align	16
	.zero		1024


//--------------------- .nv.shared.reserved.0     --------------------------
	.section	.nv.shared.reserved.0,"aw",@nobits
	.weak		__nv_reservedSMEM_offset_0_alias
	.size		__nv_reservedSMEM_offset_0_alias, 0, 64
	.other		__nv_reservedSMEM_offset_0_alias,@"STO_CUDA_RESERVED_SHARED STV_DEFAULT"
__nv_reservedSMEM_offset_0_alias:
	.zero		0
	.zero		64


//--------------------- .nv.constant0._Z8cuda_dotiPdS_S_ --------------------------
	.section	.nv.constant0._Z8cuda_dotiPdS_S_,"a",@progbits
	.sectionflags	@""
	.align	4
.nv.constant0._Z8cuda_dotiPdS_S_:
	.zero		928


//--------------------- SYMBOLS --------------------------

	.type		.nv.reservedSmem.offset0,@object
	.size		.nv.reservedSmem.offset0,0x4
	.type		.nv.reservedSmem.cap,@object
	.size		.nv.reservedSmem.cap,0x4
